//
// Generated by NVIDIA NVVM Compiler
//
// Compiler Build ID: CL-36424714
// Cuda compilation tools, release 13.0, V13.0.88
// Based on NVVM 20.0.0
//

.version 9.0
.target sm_100
.address_size 64

	// .globl	_Z14multiplyKernelPKfS0_Pfi
// _ZZ14multiplyKernelPKfS0_PfiE8shared_A has been demoted
// _ZZ14multiplyKernelPKfS0_PfiE8shared_B has been demoted

.visible .entry _Z14multiplyKernelPKfS0_Pfi(
	.param .u64 .ptr .align 1 _Z14multiplyKernelPKfS0_Pfi_param_0,
	.param .u64 .ptr .align 1 _Z14multiplyKernelPKfS0_Pfi_param_1,
	.param .u64 .ptr .align 1 _Z14multiplyKernelPKfS0_Pfi_param_2,
	.param .u32 _Z14multiplyKernelPKfS0_Pfi_param_3
)
{
	.reg .pred 	%p<11>;
	.reg .b32 	%r<94>;
	.reg .b32 	%f<73>;
	.reg .b64 	%rd<13>;
	// demoted variable
	.shared .align 4 .b8 _ZZ14multiplyKernelPKfS0_PfiE8shared_A[16384];
	// demoted variable
	.shared .align 4 .b8 _ZZ14multiplyKernelPKfS0_PfiE8shared_B[16384];
	ld.param.u64 	%rd3, [_Z14multiplyKernelPKfS0_Pfi_param_0];
	ld.param.u64 	%rd4, [_Z14multiplyKernelPKfS0_Pfi_param_1];
	ld.param.u64 	%rd5, [_Z14multiplyKernelPKfS0_Pfi_param_2];
	ld.param.u32 	%r31, [_Z14multiplyKernelPKfS0_Pfi_param_3];
	mov.u32 	%r32, %ctaid.y;
	mov.u32 	%r1, %tid.y;
	mad.lo.s32 	%r2, %r31, %r32, %r1;
	mov.u32 	%r33, %ctaid.x;
	mov.u32 	%r3, %tid.x;
	mad.lo.s32 	%r4, %r31, %r33, %r3;
	div.s32 	%r5, 3072, %r31;
	setp.lt.s32 	%p1, %r5, 1;
	mov.f32 	%f71, 0f00000000;
	@%p1 bra 	$L__BB0_15;
	mul.lo.s32 	%r6, %r31, %r1;
	add.s32 	%r35, %r6, %r3;
	shl.b32 	%r36, %r35, 2;
	mov.u32 	%r37, _ZZ14multiplyKernelPKfS0_PfiE8shared_A;
	add.s32 	%r7, %r37, %r36;
	mov.u32 	%r38, _ZZ14multiplyKernelPKfS0_PfiE8shared_B;
	add.s32 	%r8, %r38, %r36;
	and.b32  	%r9, %r31, 7;
	and.b32  	%r10, %r31, 3;
	and.b32  	%r11, %r31, 2147483640;
	and.b32  	%r12, %r31, 1;
	neg.s32 	%r13, %r11;
	shl.b32 	%r14, %r31, 5;
	shl.b32 	%r39, %r6, 2;
	add.s32 	%r40, %r39, %r37;
	add.s32 	%r15, %r40, 16;
	shl.b32 	%r16, %r31, 2;
	cvta.to.global.u64 	%rd1, %rd3;
	cvta.to.global.u64 	%rd2, %rd4;
	mov.f32 	%f71, 0f00000000;
	mov.b32 	%r87, 0;
$L__BB0_2:
	setp.lt.s32 	%p2, %r31, 1;
	mul.lo.s32 	%r41, %r87, %r31;
	mul.lo.s32 	%r42, %r2, 3072;
	or.b32  	%r43, %r42, %r3;
	add.s32 	%r44, %r43, %r41;
	mul.wide.u32 	%rd6, %r44, 4;
	add.s64 	%rd7, %rd1, %rd6;
	ld.global.nc.f32 	%f17, [%rd7];
	st.shared.f32 	[%r7], %f17;
	add.s32 	%r45, %r41, %r1;
	mad.lo.s32 	%r46, %r45, 3072, %r4;
	mul.wide.u32 	%rd8, %r46, 4;
	add.s64 	%rd9, %rd2, %rd8;
	ld.global.nc.f32 	%f18, [%rd9];
	st.shared.f32 	[%r8], %f18;
	bar.sync 	0;
	@%p2 bra 	$L__BB0_14;
	setp.lt.u32 	%p3, %r31, 8;
	mov.b32 	%r92, 0;
	@%p3 bra 	$L__BB0_6;
	shl.b32 	%r48, %r3, 2;
	mov.u32 	%r49, _ZZ14multiplyKernelPKfS0_PfiE8shared_B;
	add.s32 	%r89, %r49, %r48;
	mov.u32 	%r88, %r15;
	mov.u32 	%r90, %r13;
$L__BB0_5:
	.pragma "nounroll";
	ld.shared.f32 	%f20, [%r88+-16];
	ld.shared.f32 	%f21, [%r89];
	fma.rn.f32 	%f22, %f20, %f21, %f71;
	ld.shared.f32 	%f23, [%r88+-12];
	add.s32 	%r50, %r89, %r16;
	ld.shared.f32 	%f24, [%r50];
	fma.rn.f32 	%f25, %f23, %f24, %f22;
	ld.shared.f32 	%f26, [%r88+-8];
	add.s32 	%r51, %r50, %r16;
	ld.shared.f32 	%f27, [%r51];
	fma.rn.f32 	%f28, %f26, %f27, %f25;
	ld.shared.f32 	%f29, [%r88+-4];
	add.s32 	%r52, %r51, %r16;
	ld.shared.f32 	%f30, [%r52];
	fma.rn.f32 	%f31, %f29, %f30, %f28;
	ld.shared.f32 	%f32, [%r88];
	add.s32 	%r53, %r52, %r16;
	ld.shared.f32 	%f33, [%r53];
	fma.rn.f32 	%f34, %f32, %f33, %f31;
	ld.shared.f32 	%f35, [%r88+4];
	add.s32 	%r54, %r53, %r16;
	ld.shared.f32 	%f36, [%r54];
	fma.rn.f32 	%f37, %f35, %f36, %f34;
	ld.shared.f32 	%f38, [%r88+8];
	add.s32 	%r55, %r54, %r16;
	ld.shared.f32 	%f39, [%r55];
	fma.rn.f32 	%f40, %f38, %f39, %f37;
	ld.shared.f32 	%f41, [%r88+12];
	add.s32 	%r56, %r55, %r16;
	ld.shared.f32 	%f42, [%r56];
	fma.rn.f32 	%f71, %f41, %f42, %f40;
	add.s32 	%r90, %r90, 8;
	add.s32 	%r89, %r89, %r14;
	add.s32 	%r88, %r88, 32;
	setp.ne.s32 	%p4, %r90, 0;
	mov.u32 	%r92, %r11;
	@%p4 bra 	$L__BB0_5;
$L__BB0_6:
	setp.eq.s32 	%p5, %r9, 0;
	@%p5 bra 	$L__BB0_14;
	add.s32 	%r57, %r9, -1;
	setp.lt.u32 	%p6, %r57, 3;
	@%p6 bra 	$L__BB0_9;
	add.s32 	%r58, %r92, %r6;
	shl.b32 	%r59, %r58, 2;
	mov.u32 	%r60, _ZZ14multiplyKernelPKfS0_PfiE8shared_A;
	add.s32 	%r61, %r60, %r59;
	ld.shared.f32 	%f44, [%r61];
	mad.lo.s32 	%r62, %r92, %r31, %r3;
	shl.b32 	%r63, %r62, 2;
	mov.u32 	%r64, _ZZ14multiplyKernelPKfS0_PfiE8shared_B;
	add.s32 	%r65, %r64, %r63;
	ld.shared.f32 	%f45, [%r65];
	fma.rn.f32 	%f46, %f44, %f45, %f71;
	ld.shared.f32 	%f47, [%r61+4];
	add.s32 	%r66, %r65, %r16;
	ld.shared.f32 	%f48, [%r66];
	fma.rn.f32 	%f49, %f47, %f48, %f46;
	ld.shared.f32 	%f50, [%r61+8];
	add.s32 	%r67, %r66, %r16;
	ld.shared.f32 	%f51, [%r67];
	fma.rn.f32 	%f52, %f50, %f51, %f49;
	ld.shared.f32 	%f53, [%r61+12];
	add.s32 	%r68, %r67, %r16;
	ld.shared.f32 	%f54, [%r68];
	fma.rn.f32 	%f71, %f53, %f54, %f52;
	add.s32 	%r92, %r92, 4;
$L__BB0_9:
	setp.eq.s32 	%p7, %r10, 0;
	@%p7 bra 	$L__BB0_14;
	setp.eq.s32 	%p8, %r10, 1;
	@%p8 bra 	$L__BB0_12;
	add.s32 	%r69, %r92, %r6;
	shl.b32 	%r70, %r69, 2;
	mov.u32 	%r71, _ZZ14multiplyKernelPKfS0_PfiE8shared_A;
	add.s32 	%r72, %r71, %r70;
	ld.shared.f32 	%f56, [%r72];
	mad.lo.s32 	%r73, %r92, %r31, %r3;
	shl.b32 	%r74, %r73, 2;
	mov.u32 	%r75, _ZZ14multiplyKernelPKfS0_PfiE8shared_B;
	add.s32 	%r76, %r75, %r74;
	ld.shared.f32 	%f57, [%r76];
	fma.rn.f32 	%f58, %f56, %f57, %f71;
	ld.shared.f32 	%f59, [%r72+4];
	add.s32 	%r77, %r76, %r16;
	ld.shared.f32 	%f60, [%r77];
	fma.rn.f32 	%f71, %f59, %f60, %f58;
	add.s32 	%r92, %r92, 2;
$L__BB0_12:
	setp.eq.s32 	%p9, %r12, 0;
	@%p9 bra 	$L__BB0_14;
	add.s32 	%r78, %r92, %r6;
	shl.b32 	%r79, %r78, 2;
	mov.u32 	%r80, _ZZ14multiplyKernelPKfS0_PfiE8shared_A;
	add.s32 	%r81, %r80, %r79;
	ld.shared.f32 	%f61, [%r81];
	mad.lo.s32 	%r82, %r92, %r31, %r3;
	shl.b32 	%r83, %r82, 2;
	mov.u32 	%r84, _ZZ14multiplyKernelPKfS0_PfiE8shared_B;
	add.s32 	%r85, %r84, %r83;
	ld.shared.f32 	%f62, [%r85];
	fma.rn.f32 	%f71, %f61, %f62, %f71;
$L__BB0_14:
	bar.sync 	0;
	add.s32 	%r87, %r87, 1;
	setp.ne.s32 	%p10, %r87, %r5;
	@%p10 bra 	$L__BB0_2;
$L__BB0_15:
	cvta.to.global.u64 	%rd10, %rd5;
	mad.lo.s32 	%r86, %r2, 3072, %r4;
	mul.wide.s32 	%rd11, %r86, 4;
	add.s64 	%rd12, %rd10, %rd11;
	st.global.f32 	[%rd12], %f71;
	ret;

}


// ===== COMPILED SASS (sm_100) =====

	.target	sm_100

	.elftype	@"ET_EXEC"


//--------------------- .note.nv.tkinfo           --------------------------
	.section	.note.nv.tkinfo,"",@"SHT_NOTE"
	.sectionflags	@"SHF_NOTE_NV_TKINFO"
	.tkinfo
        /*0018*/ 	.word	0x00000002
        /*0030*/ 	.string	""
        /*0030*/ 	.string	"ptxas"
        /*0030*/ 	.string	"Cuda compilation tools, release 13.0, V13.0.88"
        /*0030*/ 	.string	"Build cuda_13.0.r13.0/compiler.36424714_0"
        /*0030*/ 	.string	"-arch sm_100 -m 64 "



//--------------------- .note.nv.cuinfo           --------------------------
	.section	.note.nv.cuinfo,"",@"SHT_NOTE"
	.sectionflags	@"SHF_NOTE_NV_CUINFO"
        /*0018*/ 	.short	0x0002
        /*001a*/ 	.short	0x0064
        /*001c*/ 	.short	0x0082
	.zero		2


//--------------------- .nv.info                  --------------------------
	.section	.nv.info,"",@"SHT_CUDA_INFO"
	.align	4


	//----- nvinfo : EIATTR_REGCOUNT
	.align		4
        /*0000*/ 	.byte	0x04, 0x2f
        /*0002*/ 	.short	(.L_1 - .L_0)
	.align		4
.L_0:
        /*0004*/ 	.word	index@(_Z14multiplyKernelPKfS0_Pfi)
        /*0008*/ 	.word	0x0000001f


	//----- nvinfo : EIATTR_FRAME_SIZE
	.align		4
.L_1:
        /*000c*/ 	.byte	0x04, 0x11
        /*000e*/ 	.short	(.L_3 - .L_2)
	.align		4
.L_2:
        /*0010*/ 	.word	index@(_Z14multiplyKernelPKfS0_Pfi)
        /*0014*/ 	.word	0x00000000


	//----- nvinfo : EIATTR_MIN_STACK_SIZE
	.align		4
.L_3:
        /*0018*/ 	.byte	0x04, 0x12
        /*001a*/ 	.short	(.L_5 - .L_4)
	.align		4
.L_4:
        /*001c*/ 	.word	index@(_Z14multiplyKernelPKfS0_Pfi)
        /*0020*/ 	.word	0x00000000
.L_5:


//--------------------- .nv.compat                --------------------------
	.section	.nv.compat,"",@"SHT_CUDA_COMPAT_INFO"
	.align	4
        /*0000*/ 	.byte	0x02, 0x09, 0x00, 0x00, 0x02, 0x02, 0x01, 0x00, 0x02, 0x05, 0x05, 0x00, 0x03, 0x07, 0x01, 0x01
        /*0010*/ 	.byte	0x02, 0x03, 0x00, 0x00, 0x02, 0x06, 0x01, 0x00, 0x04, 0x0b, 0x08, 0x00, 0x09, 0x00, 0x00, 0x00
        /*0020*/ 	.byte	0x00, 0x00, 0x00, 0x00


//--------------------- .nv.info._Z14multiplyKernelPKfS0_Pfi --------------------------
	.section	.nv.info._Z14multiplyKernelPKfS0_Pfi,"",@"SHT_CUDA_INFO"
	.sectionflags	@""
	.align	4


	//----- nvinfo : EIATTR_CUDA_API_VERSION
	.align		4
        /*0000*/ 	.byte	0x04, 0x37
        /*0002*/ 	.short	(.L_7 - .L_6)
.L_6:
        /*0004*/ 	.word	0x00000082


	//----- nvinfo : EIATTR_KPARAM_INFO
	.align		4
.L_7:
        /*0008*/ 	.byte	0x04, 0x17
        /*000a*/ 	.short	(.L_9 - .L_8)
.L_8:
        /*000c*/ 	.word	0x00000000
        /*0010*/ 	.short	0x0003
        /*0012*/ 	.short	0x0018
        /*0014*/ 	.byte	0x00, 0xf0, 0x11, 0x00


	//----- nvinfo : EIATTR_KPARAM_INFO
	.align		4
.L_9:
        /*0018*/ 	.byte	0x04, 0x17
        /*001a*/ 	.short	(.L_11 - .L_10)
.L_10:
        /*001c*/ 	.word	0x00000000
        /*0020*/ 	.short	0x0002
        /*0022*/ 	.short	0x0010
        /*0024*/ 	.byte	0x00, 0xf5, 0x21, 0x00


	//----- nvinfo : EIATTR_KPARAM_INFO
	.align		4
.L_11:
        /*0028*/ 	.byte	0x04, 0x17
        /*002a*/ 	.short	(.L_13 - .L_12)
.L_12:
        /*002c*/ 	.word	0x00000000
        /*0030*/ 	.short	0x0001
        /*0032*/ 	.short	0x0008
        /*0034*/ 	.byte	0x00, 0xf5, 0x21, 0x00


	//----- nvinfo : EIATTR_KPARAM_INFO
	.align		4
.L_13:
        /*0038*/ 	.byte	0x04, 0x17
        /*003a*/ 	.short	(.L_15 - .L_14)
.L_14:
        /*003c*/ 	.word	0x00000000
        /*0040*/ 	.short	0x0000
        /*0042*/ 	.short	0x0000
        /*0044*/ 	.byte	0x00, 0xf5, 0x21, 0x00


	//----- nvinfo : EIATTR_SPARSE_MMA_MASK
	.align		4
.L_15:
        /*0048*/ 	.byte	0x03, 0x50
        /*004a*/ 	.short	0x0000


	//----- nvinfo : EIATTR_MAXREG_COUNT
	.align		4
        /*004c*/ 	.byte	0x03, 0x1b
        /*004e*/ 	.short	0x00ff


	//----- nvinfo : EIATTR_NUM_BARRIERS
	.align		4
        /*0050*/ 	.byte	0x02, 0x4c
        /*0052*/ 	.byte	0x01
	.zero		1


	//----- nvinfo : EIATTR_MERCURY_ISA_VERSION
	.align		4
        /*0054*/ 	.byte	0x03, 0x5f
        /*0056*/ 	.short	0x0101


	//----- nvinfo : EIATTR_VRC_CTA_INIT_COUNT
	.align		4
        /*0058*/ 	.byte	0x02, 0x4a
	.zero		1
	.zero		1


	//----- nvinfo : EIATTR_EXIT_INSTR_OFFSETS
	.align		4
        /*005c*/ 	.byte	0x04, 0x1c
        /*005e*/ 	.short	(.L_17 - .L_16)


	//   ....[0]....
.L_16:
        /*0060*/ 	.word	0x00000bc0


	//----- nvinfo : EIATTR_CBANK_PARAM_SIZE
	.align		4
.L_17:
        /*0064*/ 	.byte	0x03, 0x19
        /*0066*/ 	.short	0x001c


	//----- nvinfo : EIATTR_PARAM_CBANK
	.align		4
        /*0068*/ 	.byte	0x04, 0x0a
        /*006a*/ 	.short	(.L_19 - .L_18)
	.align		4
.L_18:
        /*006c*/ 	.word	index@(.nv.constant0._Z14multiplyKernelPKfS0_Pfi)
        /*0070*/ 	.short	0x0380
        /*0072*/ 	.short	0x001c


	//----- nvinfo : EIATTR_SW_WAR
	.align		4
.L_19:
        /*0074*/ 	.byte	0x04, 0x36
        /*0076*/ 	.short	(.L_21 - .L_20)
.L_20:
        /*0078*/ 	.word	0x00000008
.L_21:


//--------------------- .nv.callgraph             --------------------------
	.section	.nv.callgraph,"",@"SHT_CUDA_CALLGRAPH"
	.align	4
	.sectionentsize	8
	.align		4
        /*0000*/ 	.word	0x00000000
	.align		4
        /*0004*/ 	.word	0xffffffff
	.align		4
        /*0008*/ 	.word	0x00000000
	.align		4
        /*000c*/ 	.word	0xfffffffe
	.align		4
        /*0010*/ 	.word	0x00000000
	.align		4
        /*0014*/ 	.word	0xfffffffd
	.align		4
        /*0018*/ 	.word	0x00000000
	.align		4
        /*001c*/ 	.word	0xfffffffc


//--------------------- .text._Z14multiplyKernelPKfS0_Pfi --------------------------
	.section	.text._Z14multiplyKernelPKfS0_Pfi,"ax",@progbits
	.align	128
        .global         _Z14multiplyKernelPKfS0_Pfi
        .type           _Z14multiplyKernelPKfS0_Pfi,@function
        .size           _Z14multiplyKernelPKfS0_Pfi,(.L_x_8 - _Z14multiplyKernelPKfS0_Pfi)
        .other          _Z14multiplyKernelPKfS0_Pfi,@"STO_CUDA_ENTRY STV_DEFAULT"
_Z14multiplyKernelPKfS0_Pfi:
.text._Z14multiplyKernelPKfS0_Pfi:
[----:B------:R-:W-:Y:S08]  /*0000*/  LDC R1, c[0x0][0x37c] ;  /* 0x0000df00ff017b82 */ /* 0x000ff00000000800 */
[----:B------:R-:W0:Y:S01]  /*0010*/  LDC R5, c[0x0][0x398] ;  /* 0x0000e600ff057b82 */ /* 0x000e220000000800 */
[----:B------:R-:W1:Y:S01]  /*0020*/  S2R R6, SR_TID.X ;  /* 0x0000000000067919 */ /* 0x000e620000002100 */
[----:B------:R-:W2:Y:S01]  /*0030*/  LDCU.64 UR8, c[0x0][0x358] ;  /* 0x00006b00ff0877ac */ /* 0x000ea20008000a00 */
[----:B------:R-:W-:-:S05]  /*0040*/  MOV R16, RZ ;  /* 0x000000ff00107202 */ /* 0x000fca0000000f00 */
[----:B------:R-:W-:Y:S08]  /*0050*/  S2UR UR4, SR_CTAID.Y ;  /* 0x00000000000479c3 */ /* 0x000ff00000002600 */
[----:B------:R-:W1:Y:S01]  /*0060*/  S2UR UR5, SR_CTAID.X ;  /* 0x00000000000579c3 */ /* 0x000e620000002500 */
[----:B0-----:R-:W-:-:S04]  /*0070*/  IABS R4, R5 ;  /* 0x0000000500047213 */ /* 0x001fc80000000000 */
[----:B------:R-:W0:Y:S01]  /*0080*/  I2F.RP R0, R4 ;  /* 0x0000000400007306 */ /* 0x000e220000209400 */
[----:B-1----:R-:W-:-:S07]  /*0090*/  IMAD R9, R5, UR5, R6 ;  /* 0x0000000505097c24 */ /* 0x002fce000f8e0206 */
[----:B0-----:R-:W0:Y:S02]  /*00a0*/  MUFU.RCP R0, R0 ;  /* 0x0000000000007308 */ /* 0x001e240000001000 */
[----:B0-----:R-:W-:Y:S02]  /*00b0*/  IADD3 R2, PT, PT, R0, 0xffffffe, RZ ;  /* 0x0ffffffe00027810 */ /* 0x001fe40007ffe0ff */
[----:B------:R-:W0:Y:S04]  /*00c0*/  S2R R0, SR_TID.Y ;  /* 0x0000000000007919 */ /* 0x000e280000002200 */
[----:B------:R1:W3:Y:S02]  /*00d0*/  F2I.FTZ.U32.TRUNC.NTZ R3, R2 ;  /* 0x0000000200037305 */ /* 0x0002e4000021f000 */
[----:B-1----:R-:W-:-:S02]  /*00e0*/  HFMA2 R2, -RZ, RZ, 0, 0 ;  /* 0x00000000ff027431 */ /* 0x002fc400000001ff */
[----:B---3--:R-:W-:-:S04]  /*00f0*/  IMAD.MOV R7, RZ, RZ, -R3 ;  /* 0x000000ffff077224 */ /* 0x008fc800078e0a03 */
[----:B------:R-:W-:-:S04]  /*0100*/  IMAD R7, R7, R4, RZ ;  /* 0x0000000407077224 */ /* 0x000fc800078e02ff */
[----:B------:R-:W-:Y:S01]  /*0110*/  IMAD.HI.U32 R3, R3, R7, R2 ;  /* 0x0000000703037227 */ /* 0x000fe200078e0002 */
[----:B------:R-:W-:-:S04]  /*0120*/  LOP3.LUT R2, R5, 0xc00, RZ, 0x3c, !PT ;  /* 0x00000c0005027812 */ /* 0x000fc800078e3cff */
[----:B------:R-:W-:Y:S01]  /*0130*/  ISETP.GE.AND P1, PT, R2, RZ, PT ;  /* 0x000000ff0200720c */ /* 0x000fe20003f26270 */
[----:B------:R-:W-:-:S04]  /*0140*/  IMAD.HI.U32 R7, R3, 0xc00, RZ ;  /* 0x00000c0003077827 */ /* 0x000fc800078e00ff */
[----:B------:R-:W-:Y:S02]  /*0150*/  IMAD.MOV R3, RZ, RZ, -R7 ;  /* 0x000000ffff037224 */ /* 0x000fe400078e0a07 */
[----:B0-----:R-:W-:Y:S02]  /*0160*/  IMAD R8, R5, UR4, R0 ;  /* 0x0000000405087c24 */ /* 0x001fe4000f8e0200 */
[----:B------:R-:W-:-:S05]  /*0170*/  IMAD R3, R4, R3, 0xc00 ;  /* 0x00000c0004037424 */ /* 0x000fca00078e0203 */
[----:B------:R-:W-:-:S13]  /*0180*/  ISETP.GT.U32.AND P2, PT, R4, R3, PT ;  /* 0x000000030400720c */ /* 0x000fda0003f44070 */
[-C--:B------:R-:W-:Y:S01]  /*0190*/  @!P2 IADD3 R3, PT, PT, R3, -R4.reuse, RZ ;  /* 0x800000040303a210 */ /* 0x080fe20007ffe0ff */
[----:B------:R-:W-:Y:S01]  /*01a0*/  @!P2 VIADD R7, R7, 0x1 ;  /* 0x000000010707a836 */ /* 0x000fe20000000000 */
[----:B------:R-:W-:Y:S02]  /*01b0*/  ISETP.NE.AND P2, PT, R5, RZ, PT ;  /* 0x000000ff0500720c */ /* 0x000fe40003f45270 */
[----:B------:R-:W-:-:S13]  /*01c0*/  ISETP.GE.U32.AND P0, PT, R3, R4, PT ;  /* 0x000000040300720c */ /* 0x000fda0003f06070 */
[----:B------:R-:W-:-:S05]  /*01d0*/  @P0 IADD3 R7, PT, PT, R7, 0x1, RZ ;  /* 0x0000000107070810 */ /* 0x000fca0007ffe0ff */
[----:B------:R-:W-:Y:S01]  /*01e0*/  @!P1 IMAD.MOV R7, RZ, RZ, -R7 ;  /* 0x000000ffff079224 */ /* 0x000fe200078e0a07 */
[----:B------:R-:W-:-:S04]  /*01f0*/  @!P2 LOP3.LUT R7, RZ, R5, RZ, 0x33, !PT ;  /* 0x00000005ff07a212 */ /* 0x000fc800078e33ff */
[----:B------:R-:W-:-:S13]  /*0200*/  ISETP.GE.AND P0, PT, R7, 0x1, PT ;  /* 0x000000010700780c */ /* 0x000fda0003f06270 */
[----:B--2---:R-:W-:Y:S05]  /*0210*/  @!P0 BRA `(.L_x_0) ;  /* 0x0000000800588947 */ /* 0x004fea0003800000 */
[----:B------:R-:W0:Y:S01]  /*0220*/  S2UR UR6, SR_CgaCtaId ;  /* 0x00000000000679c3 */ /* 0x000e220000008800 */
[----:B------:R-:W-:Y:S01]  /*0230*/  UMOV UR4, 0x400 ;  /* 0x0000040000047882 */ /* 0x000fe20000000000 */
[----:B------:R-:W-:Y:S01]  /*0240*/  IMAD R11, R0, R5, RZ ;  /* 0x00000005000b7224 */ /* 0x000fe200078e02ff */
[----:B------:R-:W-:Y:S01]  /*0250*/  UIADD3 UR5, UPT, UPT, UR4, 0x4000, URZ ;  /* 0x0000400004057890 */ /* 0x000fe2000fffe0ff */
[----:B------:R-:W-:Y:S02]  /*0260*/  LOP3.LUT R10, R5, 0x7ffffff8, RZ, 0xc0, !PT ;  /* 0x7ffffff8050a7812 */ /* 0x000fe400078ec0ff */
[----:B------:R-:W-:Y:S01]  /*0270*/  IMAD.IADD R14, R11, 0x1, R6 ;  /* 0x000000010b0e7824 */ /* 0x000fe200078e0206 */
[C---:B------:R-:W-:Y:S02]  /*0280*/  LOP3.LUT R19, R5.reuse, 0x7, RZ, 0xc0, !PT ;  /* 0x0000000705137812 */ /* 0x040fe400078ec0ff */
[----:B------:R-:W-:Y:S01]  /*0290*/  LOP3.LUT R20, R5, 0x3, RZ, 0xc0, !PT ;  /* 0x0000000305147812 */ /* 0x000fe200078ec0ff */
[----:B------:R-:W-:Y:S01]  /*02a0*/  IMAD.MOV R12, RZ, RZ, -R10 ;  /* 0x000000ffff0c7224 */ /* 0x000fe200078e0a0a */
[----:B------:R-:W-:Y:S01]  /*02b0*/  MOV R16, RZ ;  /* 0x000000ff00107202 */ /* 0x000fe20000000f00 */
[----:B0-----:R-:W-:-:S02]  /*02c0*/  ULEA UR4, UR6, UR4, 0x18 ;  /* 0x0000000406047291 */ /* 0x001fc4000f8ec0ff */
[----:B------:R-:W-:-:S04]  /*02d0*/  ULEA UR5, UR6, UR5, 0x18 ;  /* 0x0000000506057291 */ /* 0x000fc8000f8ec0ff */
[----:B------:R-:W-:Y:S02]  /*02e0*/  LEA R15, R11, UR4, 0x2 ;  /* 0x000000040b0f7c11 */ /* 0x000fe4000f8e10ff */
[C---:B------:R-:W-:Y:S01]  /*02f0*/  LEA R13, R14.reuse, UR4, 0x2 ;  /* 0x000000040e0d7c11 */ /* 0x040fe2000f8e10ff */
[----:B------:R-:W-:Y:S01]  /*0300*/  UMOV UR4, URZ ;  /* 0x000000ff00047c82 */ /* 0x000fe20008000000 */
[----:B------:R-:W-:Y:S02]  /*0310*/  LEA R14, R14, UR5, 0x2 ;  /* 0x000000050e0e7c11 */ /* 0x000fe4000f8e10ff */
[----:B------:R-:W-:-:S07]  /*0320*/  IADD3 R15, PT, PT, R15, 0x10, RZ ;  /* 0x000000100f0f7810 */ /* 0x000fce0007ffe0ff */
.L_x_6:
[----:B0-----:R-:W0:Y:S01]  /*0330*/  LDC R17, c[0x0][0x398] ;  /* 0x0000e600ff117b82 */ /* 0x001e220000000800 */
[----:B------:R-:W-:-:S05]  /*0340*/  IMAD R21, R8, 0xc00, RZ ;  /* 0x00000c0008157824 */ /* 0x000fca00078e02ff */
[----:B------:R-:W-:Y:S02]  /*0350*/  LOP3.LUT R18, R21, R6, RZ, 0xfc, !PT ;  /* 0x0000000615127212 */ /* 0x000fe400078efcff */
[----:B------:R-:W1:Y:S08]  /*0360*/  LDC.64 R4, c[0x0][0x380] ;  /* 0x0000e000ff047b82 */ /* 0x000e700000000a00 */
[----:B------:R-:W2:Y:S01]  /*0370*/  LDC.64 R2, c[0x0][0x388] ;  /* 0x0000e200ff027b82 */ /* 0x000ea20000000a00 */
[----:B0-----:R-:W-:-:S02]  /*0380*/  IMAD R22, R17, UR4, R0 ;  /* 0x0000000411167c24 */ /* 0x001fc4000f8e0200 */
[----:B------:R-:W-:Y:S02]  /*0390*/  IMAD R21, R17, UR4, R18 ;  /* 0x0000000411157c24 */ /* 0x000fe4000f8e0212 */
[----:B------:R-:W-:Y:S02]  /*03a0*/  IMAD R23, R22, 0xc00, R9 ;  /* 0x00000c0016177824 */ /* 0x000fe400078e0209 */
[----:B-1----:R-:W-:-:S06]  /*03b0*/  IMAD.WIDE.U32 R4, R21, 0x4, R4 ;  /* 0x0000000415047825 */ /* 0x002fcc00078e0004 */
[----:B------:R-:W3:Y:S01]  /*03c0*/  LDG.E.CONSTANT R4, desc[UR8][R4.64] ;  /* 0x0000000804047981 */ /* 0x000ee2000c1e9900 */
[----:B--2---:R-:W-:-:S06]  /*03d0*/  IMAD.WIDE.U32 R2, R23, 0x4, R2 ;  /* 0x0000000417027825 */ /* 0x004fcc00078e0002 */
[----:B------:R-:W2:Y:S01]  /*03e0*/  LDG.E.CONSTANT R3, desc[UR8][R2.64] ;  /* 0x0000000802037981 */ /* 0x000ea2000c1e9900 */
[----:B------:R-:W-:Y:S01]  /*03f0*/  ISETP.GE.AND P1, PT, R17, 0x1, PT ;  /* 0x000000011100780c */ /* 0x000fe20003f26270 */
[----:B------:R-:W-:-:S06]  /*0400*/  UIADD3 UR4, UPT, UPT, UR4, 0x1, URZ ;  /* 0x0000000104047890 */ /* 0x000fcc000fffe0ff */
[----:B------:R-:W-:Y:S01]  /*0410*/  ISETP.NE.AND P0, PT, R7, UR4, PT ;  /* 0x0000000407007c0c */ /* 0x000fe2000bf05270 */
[----:B---3--:R0:W-:Y:S04]  /*0420*/  STS [R13], R4 ;  /* 0x000000040d007388 */ /* 0x0081e80000000800 */
[----:B--2---:R0:W-:Y:S01]  /*0430*/  STS [R14], R3 ;  /* 0x000000030e007388 */ /* 0x0041e20000000800 */
[----:B------:R-:W-:Y:S06]  /*0440*/  BAR.SYNC.DEFER_BLOCKING 0x0 ;  /* 0x0000000000007b1d */ /* 0x000fec0000010000 */
[----:B------:R-:W-:Y:S05]  /*0450*/  @!P1 BRA `(.L_x_1) ;  /* 0x0000000400c09947 */ /* 0x000fea0003800000 */
[----:B------:R-:W-:Y:S01]  /*0460*/  ISETP.GE.U32.AND P1, PT, R17, 0x8, PT ;  /* 0x000000081100780c */ /* 0x000fe20003f26070 */
[----:B------:R-:W-:-:S12]  /*0470*/  IMAD.MOV.U32 R2, RZ, RZ, RZ ;  /* 0x000000ffff027224 */ /* 0x000fd800078e00ff */
[----:B------:R-:W-:Y:S05]  /*0480*/  @!P1 BRA `(.L_x_2) ;  /* 0x0000000000b09947 */ /* 0x000fea0003800000 */
[----:B------:R-:W1:Y:S01]  /*0490*/  S2UR UR6, SR_CgaCtaId ;  /* 0x00000000000679c3 */ /* 0x000e620000008800 */
[----:B------:R-:W-:Y:S01]  /*04a0*/  UMOV UR5, 0x400 ;  /* 0x0000040000057882 */ /* 0x000fe20000000000 */
[----:B------:R-:W-:Y:S01]  /*04b0*/  MOV R2, R15 ;  /* 0x0000000f00027202 */ /* 0x000fe20000000f00 */
[----:B------:R-:W-:Y:S01]  /*04c0*/  UIADD3 UR5, UPT, UPT, UR5, 0x4000, URZ ;  /* 0x0000400005057890 */ /* 0x000fe2000fffe0ff */
[----:B0-----:R-:W-:-:S03]  /*04d0*/  IMAD.MOV.U32 R3, RZ, RZ, R12 ;  /* 0x000000ffff037224 */ /* 0x001fc600078e000c */
[----:B-1----:R-:W-:-:S06]  /*04e0*/  ULEA UR5, UR6, UR5, 0x18 ;  /* 0x0000000506057291 */ /* 0x002fcc000f8ec0ff */
[----:B------:R-:W-:-:S07]  /*04f0*/  LEA R4, R6, UR5, 0x2 ;  /* 0x0000000506047c11 */ /* 0x000fce000f8e10ff */
.L_x_3:
[----:B------:R-:W-:Y:S01]  /*0500*/  LDS R21, [R2+-0x10] ;  /* 0xfffff00002157984 */ /* 0x000fe20000000800 */
[----:B------:R-:W-:Y:S01]  /*0510*/  LEA R24, R17, R4, 0x2 ;  /* 0x0000000411187211 */ /* 0x000fe200078e10ff */
[----:B------:R-:W-:Y:S02]  /*0520*/  VIADD R3, R3, 0x8 ;  /* 0x0000000803037836 */ /* 0x000fe40000000000 */
[----:B------:R0:W1:Y:S02]  /*0530*/  LDS R22, [R4] ;  /* 0x0000000004167984 */ /* 0x0000640000000800 */
[----:B------:R-:W-:Y:S01]  /*0540*/  IMAD R26, R17, 0x4, R24 ;  /* 0x00000004111a7824 */ /* 0x000fe200078e0218 */
[----:B------:R-:W-:Y:S01]  /*0550*/  ISETP.NE.AND P1, PT, R3, RZ, PT ;  /* 0x000000ff0300720c */ /* 0x000fe20003f25270 */
[----:B------:R-:W-:Y:S03]  /*0560*/  LDS R5, [R2+-0xc] ;  /* 0xfffff40002057984 */ /* 0x000fe60000000800 */
[C---:B------:R-:W-:Y:S01]  /*0570*/  LEA R28, R17.reuse, R26, 0x2 ;  /* 0x0000001a111c7211 */ /* 0x040fe200078e10ff */
[----:B------:R-:W2:Y:S01]  /*0580*/  LDS R24, [R24] ;  /* 0x0000000018187984 */ /* 0x000ea20000000800 */
[----:B0-----:R-:W-:-:S03]  /*0590*/  LEA R4, R17, R4, 0x5 ;  /* 0x0000000411047211 */ /* 0x001fc600078e28ff */
[----:B------:R0:W-:Y:S01]  /*05a0*/  LDS R18, [R26] ;  /* 0x000000001a127984 */ /* 0x0001e20000000800 */
[----:B------:R-:W-:-:S03]  /*05b0*/  IMAD R25, R17, 0x4, R28 ;  /* 0x0000000411197824 */ /* 0x000fc600078e021c */
[----:B------:R-:W3:Y:S02]  /*05c0*/  LDS R23, [R2+-0x8] ;  /* 0xfffff80002177984 */ /* 0x000ee40000000800 */
[----:B------:R-:W-:-:S05]  /*05d0*/  LEA R27, R17, R25, 0x2 ;  /* 0x00000019111b7211 */ /* 0x000fca00078e10ff */
[----:B0-----:R-:W-:Y:S02]  /*05e0*/  IMAD R26, R17, 0x4, R27 ;  /* 0x00000004111a7824 */ /* 0x001fe400078e021b */
[----:B------:R-:W-:Y:S01]  /*05f0*/  LDS R27, [R27] ;  /* 0x000000001b1b7984 */ /* 0x000fe20000000800 */
[----:B-1----:R-:W-:-:S03]  /*0600*/  FFMA R22, R21, R22, R16 ;  /* 0x0000001615167223 */ /* 0x002fc60000000010 */
[----:B------:R-:W-:Y:S04]  /*0610*/  LDS R16, [R2+-0x4] ;  /* 0xfffffc0002107984 */ /* 0x000fe80000000800 */
[----:B------:R-:W0:Y:S01]  /*0620*/  LDS R21, [R28] ;  /* 0x000000001c157984 */ /* 0x000e220000000800 */
[----:B--2---:R-:W-:-:S03]  /*0630*/  FFMA R22, R5, R24, R22 ;  /* 0x0000001805167223 */ /* 0x004fc60000000016 */
[----:B------:R-:W-:Y:S04]  /*0640*/  LDS R5, [R2] ;  /* 0x0000000002057984 */ /* 0x000fe80000000800 */
[----:B------:R-:W-:Y:S01]  /*0650*/  LDS R24, [R2+0x8] ;  /* 0x0000080002187984 */ /* 0x000fe20000000800 */
[----:B---3--:R-:W-:-:S03]  /*0660*/  FFMA R23, R23, R18, R22 ;  /* 0x0000001217177223 */ /* 0x008fc60000000016 */
[----:B------:R-:W1:Y:S04]  /*0670*/  LDS R18, [R25] ;  /* 0x0000000019127984 */ /* 0x000e680000000800 */
[----:B------:R-:W-:Y:S01]  /*0680*/  LDS R28, [R2+0xc] ;  /* 0x00000c00021c7984 */ /* 0x000fe20000000800 */
[----:B0-----:R-:W-:Y:S01]  /*0690*/  FFMA R22, R16, R21, R23 ;  /* 0x0000001510167223 */ /* 0x001fe20000000017 */
[----:B------:R-:W-:Y:S02]  /*06a0*/  LEA R21, R17, R26, 0x2 ;  /* 0x0000001a11157211 */ /* 0x000fe400078e10ff */
[----:B------:R0:W2:Y:S04]  /*06b0*/  LDS R16, [R2+0x4] ;  /* 0x0000040002107984 */ /* 0x0000a80000000800 */
[----:B------:R-:W3:Y:S04]  /*06c0*/  LDS R26, [R26] ;  /* 0x000000001a1a7984 */ /* 0x000ee80000000800 */
[----:B------:R-:W4:Y:S01]  /*06d0*/  LDS R21, [R21] ;  /* 0x0000000015157984 */ /* 0x000f220000000800 */
[----:B0-----:R-:W-:-:S02]  /*06e0*/  VIADD R2, R2, 0x20 ;  /* 0x0000002002027836 */ /* 0x001fc40000000000 */
[----:B-1----:R-:W-:-:S04]  /*06f0*/  FFMA R5, R5, R18, R22 ;  /* 0x0000001205057223 */ /* 0x002fc80000000016 */
[----:B--2---:R-:W-:-:S04]  /*0700*/  FFMA R5, R16, R27, R5 ;  /* 0x0000001b10057223 */ /* 0x004fc80000000005 */
[----:B---3--:R-:W-:-:S04]  /*0710*/  FFMA R5, R24, R26, R5 ;  /* 0x0000001a18057223 */ /* 0x008fc80000000005 */
[----:B----4-:R-:W-:Y:S01]  /*0720*/  FFMA R16, R28, R21, R5 ;  /* 0x000000151c107223 */ /* 0x010fe20000000005 */
[----:B------:R-:W-:Y:S06]  /*0730*/  @P1 BRA `(.L_x_3) ;  /* 0xfffffffc00701947 */ /* 0x000fec000383ffff */
[----:B------:R-:W-:-:S07]  /*0740*/  MOV R2, R10 ;  /* 0x0000000a00027202 */ /* 0x000fce0000000f00 */
.L_x_2:
[----:B------:R-:W-:-:S13]  /*0750*/  ISETP.NE.AND P1, PT, R19, RZ, PT ;  /* 0x000000ff1300720c */ /* 0x000fda0003f25270 */
[----:B------:R-:W-:Y:S05]  /*0760*/  @!P1 BRA `(.L_x_1) ;  /* 0x0000000000fc9947 */ /* 0x000fea0003800000 */
[----:B0-----:R-:W-:Y:S01]  /*0770*/  VIADD R3, R19, 0xffffffff ;  /* 0xffffffff13037836 */ /* 0x001fe20000000000 */
[----:B------:R-:W-:-:S04]  /*0780*/  ISETP.NE.AND P2, PT, R20, RZ, PT ;  /* 0x000000ff1400720c */ /* 0x000fc80003f45270 */
[----:B------:R-:W-:-:S13]  /*0790*/  ISETP.GE.U32.AND P1, PT, R3, 0x3, PT ;  /* 0x000000030300780c */ /* 0x000fda0003f26070 */
[----:B------:R-:W-:Y:S05]  /*07a0*/  @!P1 BRA `(.L_x_4) ;  /* 0x0000000000649947 */ /* 0x000fea0003800000 */
[----:B------:R-:W0:Y:S01]  /*07b0*/  S2UR UR6, SR_CgaCtaId ;  /* 0x00000000000679c3 */ /* 0x000e220000008800 */
[----:B------:R-:W-:Y:S01]  /*07c0*/  UMOV UR5, 0x400 ;  /* 0x0000040000057882 */ /* 0x000fe20000000000 */
[C---:B------:R-:W-:Y:S01]  /*07d0*/  IMAD R4, R2.reuse, R17, R6 ;  /* 0x0000001102047224 */ /* 0x040fe200078e0206 */
[----:B------:R-:W-:Y:S01]  /*07e0*/  UIADD3 UR7, UPT, UPT, UR5, 0x4000, URZ ;  /* 0x0000400005077890 */ /* 0x000fe2000fffe0ff */
[----:B------:R-:W-:Y:S02]  /*07f0*/  IADD3 R3, PT, PT, R11, R2, RZ ;  /* 0x000000020b037210 */ /* 0x000fe40007ffe0ff */
[----:B------:R-:W-:Y:S01]  /*0800*/  IADD3 R2, PT, PT, R2, 0x4, RZ ;  /* 0x0000000402027810 */ /* 0x000fe20007ffe0ff */
[----:B0-----:R-:W-:Y:S02]  /*0810*/  ULEA UR7, UR6, UR7, 0x18 ;  /* 0x0000000706077291 */ /* 0x001fe4000f8ec0ff */
[----:B------:R-:W-:-:S04]  /*0820*/  ULEA UR5, UR6, UR5, 0x18 ;  /* 0x0000000506057291 */ /* 0x000fc8000f8ec0ff */
[----:B------:R-:W-:Y:S02]  /*0830*/  LEA R4, R4, UR7, 0x2 ;  /* 0x0000000704047c11 */ /* 0x000fe4000f8e10ff */
[----:B------:R-:W-:-:S03]  /*0840*/  LEA R3, R3, UR5, 0x2 ;  /* 0x0000000503037c11 */ /* 0x000fc6000f8e10ff */
[C---:B------:R-:W-:Y:S02]  /*0850*/  IMAD R22, R17.reuse, 0x4, R4 ;  /* 0x0000000411167824 */ /* 0x040fe400078e0204 */
[----:B------:R-:W-:Y:S03]  /*0860*/  LDS R5, [R3] ;  /* 0x0000000003057984 */ /* 0x000fe60000000800 */
[C---:B------:R-:W-:Y:S01]  /*0870*/  LEA R26, R17.reuse, R22, 0x2 ;  /* 0x00000016111a7211 */ /* 0x040fe200078e10ff */
[----:B------:R-:W0:Y:S04]  /*0880*/  LDS R4, [R4] ;  /* 0x0000000004047984 */ /* 0x000e280000000800 */
[----:B------:R-:W-:Y:S01]  /*0890*/  LDS R18, [R3+0x4] ;  /* 0x0000040003127984 */ /* 0x000fe20000000800 */
[----:B------:R-:W-:-:S03]  /*08a0*/  IMAD R21, R17, 0x4, R26 ;  /* 0x0000000411157824 */ /* 0x000fc600078e021a */
[----:B------:R-:W1:Y:S04]  /*08b0*/  LDS R22, [R22] ;  /* 0x0000000016167984 */ /* 0x000e680000000800 */
[----:B------:R-:W-:Y:S04]  /*08c0*/  LDS R24, [R3+0x8] ;  /* 0x0000080003187984 */ /* 0x000fe80000000800 */
[----:B------:R-:W2:Y:S04]  /*08d0*/  LDS R26, [R26] ;  /* 0x000000001a1a7984 */ /* 0x000ea80000000800 */
[----:B------:R-:W-:Y:S04]  /*08e0*/  LDS R28, [R3+0xc] ;  /* 0x00000c00031c7984 */ /* 0x000fe80000000800 */
[----:B------:R-:W3:Y:S01]  /*08f0*/  LDS R21, [R21] ;  /* 0x0000000015157984 */ /* 0x000ee20000000800 */
[----:B0-----:R-:W-:-:S04]  /*0900*/  FFMA R5, R5, R4, R16 ;  /* 0x0000000405057223 */ /* 0x001fc80000000010 */
[----:B-1----:R-:W-:-:S04]  /*0910*/  FFMA R5, R18, R22, R5 ;  /* 0x0000001612057223 */ /* 0x002fc80000000005 */
[----:B--2---:R-:W-:-:S04]  /*0920*/  FFMA R5, R24, R26, R5 ;  /* 0x0000001a18057223 */ /* 0x004fc80000000005 */
[----:B---3--:R-:W-:-:S07]  /*0930*/  FFMA R16, R28, R21, R5 ;  /* 0x000000151c107223 */ /* 0x008fce0000000005 */
.L_x_4:
[----:B------:R-:W-:Y:S05]  /*0940*/  @!P2 BRA `(.L_x_1) ;  /* 0x000000000084a947 */ /* 0x000fea0003800000 */
[----:B------:R-:W-:Y:S02]  /*0950*/  ISETP.NE.AND P1, PT, R20, 0x1, PT ;  /* 0x000000011400780c */ /* 0x000fe40003f25270 */
[----:B------:R-:W-:-:S11]  /*0960*/  LOP3.LUT P2, RZ, R17, 0x1, RZ, 0xc0, !PT ;  /* 0x0000000111ff7812 */ /* 0x000fd6000784c0ff */
        /* <DEDUP_REMOVED lines=11> */
[----:B------:R-:W-:Y:S02]  /*0a20*/  IMAD R21, R17, 0x4, R4 ;  /* 0x0000000411157824 */ /* 0x000fe400078e0204 */
[----:B------:R-:W-:Y:S04]  /*0a30*/  LDS R5, [R3] ;  /* 0x0000000003057984 */ /* 0x000fe80000000800 */
[----:B------:R-:W0:Y:S04]  /*0a40*/  LDS R4, [R4] ;  /* 0x0000000004047984 */ /* 0x000e280000000800 */
[----:B------:R-:W-:Y:S04]  /*0a50*/  LDS R18, [R3+0x4] ;  /* 0x0000040003127984 */ /* 0x000fe80000000800 */
[----:B------:R-:W1:Y:S01]  /*0a60*/  LDS R21, [R21] ;  /* 0x0000000015157984 */ /* 0x000e620000000800 */
[----:B0-----:R-:W-:-:S04]  /*0a70*/  FFMA R5, R5, R4, R16 ;  /* 0x0000000405057223 */ /* 0x001fc80000000010 */
[----:B-1----:R-:W-:-:S07]  /*0a80*/  FFMA R16, R18, R21, R5 ;  /* 0x0000001512107223 */ /* 0x002fce0000000005 */
.L_x_5:
[----:B------:R-:W-:Y:S05]  /*0a90*/  @!P2 BRA `(.L_x_1) ;  /* 0x000000000030a947 */ /* 0x000fea0003800000 */
[----:B------:R-:W0:Y:S01]  /*0aa0*/  S2UR UR6, SR_CgaCtaId ;  /* 0x00000000000679c3 */ /* 0x000e220000008800 */
[----:B------:R-:W-:Y:S01]  /*0ab0*/  UMOV UR5, 0x400 ;  /* 0x0000040000057882 */ /* 0x000fe20000000000 */
[----:B------:R-:W-:Y:S01]  /*0ac0*/  IMAD R17, R2, R17, R6 ;  /* 0x0000001102117224 */ /* 0x000fe200078e0206 */
[----:B------:R-:W-:Y:S01]  /*0ad0*/  UIADD3 UR7, UPT, UPT, UR5, 0x4000, URZ ;  /* 0x0000400005077890 */ /* 0x000fe2000fffe0ff */
[----:B------:R-:W-:-:S03]  /*0ae0*/  IADD3 R2, PT, PT, R11, R2, RZ ;  /* 0x000000020b027210 */ /* 0x000fc60007ffe0ff */
[----:B0-----:R-:W-:Y:S02]  /*0af0*/  ULEA UR7, UR6, UR7, 0x18 ;  /* 0x0000000706077291 */ /* 0x001fe4000f8ec0ff */
[----:B------:R-:W-:-:S04]  /*0b00*/  ULEA UR5, UR6, UR5, 0x18 ;  /* 0x0000000506057291 */ /* 0x000fc8000f8ec0ff */
[----:B------:R-:W-:Y:S02]  /*0b10*/  LEA R17, R17, UR7, 0x2 ;  /* 0x0000000711117c11 */ /* 0x000fe4000f8e10ff */
[----:B------:R-:W-:-:S04]  /*0b20*/  LEA R2, R2, UR5, 0x2 ;  /* 0x0000000502027c11 */ /* 0x000fc8000f8e10ff */
[----:B------:R-:W-:Y:S04]  /*0b30*/  LDS R17, [R17] ;  /* 0x0000000011117984 */ /* 0x000fe80000000800 */
[----:B------:R-:W0:Y:S02]  /*0b40*/  LDS R3, [R2] ;  /* 0x0000000002037984 */ /* 0x000e240000000800 */
[----:B0-----:R-:W-:-:S07]  /*0b50*/  FFMA R16, R3, R17, R16 ;  /* 0x0000001103107223 */ /* 0x001fce0000000010 */
.L_x_1:
[----:B------:R-:W-:Y:S06]  /*0b60*/  BAR.SYNC.DEFER_BLOCKING 0x0 ;  /* 0x0000000000007b1d */ /* 0x000fec0000010000 */
[----:B------:R-:W-:Y:S05]  /*0b70*/  @P0 BRA `(.L_x_6) ;  /* 0xfffffff400ec0947 */ /* 0x000fea000383ffff */
.L_x_0:
[----:B0-----:R-:W0:Y:S01]  /*0b80*/  LDC.64 R2, c[0x0][0x390] ;  /* 0x0000e400ff027b82 */ /* 0x001e220000000a00 */
[----:B------:R-:W-:-:S04]  /*0b90*/  IMAD R9, R8, 0xc00, R9 ;  /* 0x00000c0008097824 */ /* 0x000fc800078e0209 */
[----:B0-----:R-:W-:-:S05]  /*0ba0*/  IMAD.WIDE R2, R9, 0x4, R2 ;  /* 0x0000000409027825 */ /* 0x001fca00078e0202 */
[----:B------:R-:W-:Y:S01]  /*0bb0*/  STG.E desc[UR8][R2.64], R16 ;  /* 0x0000001002007986 */ /* 0x000fe2000c101908 */
[----:B------:R-:W-:Y:S05]  /*0bc0*/  EXIT ;  /* 0x000000000000794d */ /* 0x000fea0003800000 */
.L_x_7:
[----:B------:R-:W-:-:S00]  /*0bd0*/  BRA `(.L_x_7) ;  /* 0xfffffffc00fc7947 */ /* 0x000fc0000383ffff */
[----:B------:R-:W-:-:S00]  /*0be0*/  NOP ;  /* 0x0000000000007918 */ /* 0x000fc00000000000 */
        /* <DEDUP_REMOVED lines=9> */
.L_x_8:


//--------------------- .nv.shared._Z14multiplyKernelPKfS0_Pfi --------------------------
	.section	.nv.shared._Z14multiplyKernelPKfS0_Pfi,"aw",@nobits
	.sectionflags	@""
	.align	4
.nv.shared._Z14multiplyKernelPKfS0_Pfi:
	.zero		33792


//--------------------- .nv.shared.reserved.0     --------------------------
	.section	.nv.shared.reserved.0,"aw",@nobits
	.weak		__nv_reservedSMEM_offset_0_alias
	.size		__nv_reservedSMEM_offset_0_alias, 0, 64
	.other		__nv_reservedSMEM_offset_0_alias,@"STO_CUDA_RESERVED_SHARED STV_DEFAULT"
__nv_reservedSMEM_offset_0_alias:
	.zero		0
	.zero		64


//--------------------- .nv.constant0._Z14multiplyKernelPKfS0_Pfi --------------------------
	.section	.nv.constant0._Z14multiplyKernelPKfS0_Pfi,"a",@progbits
	.sectionflags	@""
	.align	4
.nv.constant0._Z14multiplyKernelPKfS0_Pfi:
	.zero		924


//--------------------- SYMBOLS --------------------------

	.type		.nv.reservedSmem.offset0,@object
	.size		.nv.reservedSmem.offset0,0x4
	.type		.nv.reservedSmem.cap,@object
	.size		.nv.reservedSmem.cap,0x4
